	.headerflags	@"EF_CUDA_TEXMODE_UNIFIED EF_CUDA_64BIT_ADDRESS EF_CUDA_ACCELERATORS EF_CUDA_SM90 EF_CUDA_VIRTUAL_SM(EF_CUDA_SM90)"
	.elftype	@"ET_EXEC"


//--------------------- .nv.info                  --------------------------
	.section	.nv.info,"",@"SHT_CUDA_INFO"
	.align	4


	//----- nvinfo : EIATTR_REGCOUNT
	.align		4
        /*0000*/ 	.byte	0x04, 0x2f
        /*0002*/ 	.short	(.L_1 - .L_0)
	.align		4
.L_0:
        /*0004*/ 	.word	index@(triton_poi_fused_add_convolution_relu_4)
        /*0008*/ 	.word	0x00000020


	//----- nvinfo : EIATTR_MIN_STACK_SIZE
	.align		4
.L_1:
        /*000c*/ 	.byte	0x04, 0x12
        /*000e*/ 	.short	(.L_3 - .L_2)
	.align		4
.L_2:
        /*0010*/ 	.word	index@(triton_poi_fused_add_convolution_relu_4)
        /*0014*/ 	.word	0x00000000


	//----- nvinfo : EIATTR_FRAME_SIZE
	.align		4
.L_3:
        /*0018*/ 	.byte	0x04, 0x11
        /*001a*/ 	.short	(.L_5 - .L_4)
	.align		4
.L_4:
        /*001c*/ 	.word	index@(triton_poi_fused_add_convolution_relu_4)
        /*0020*/ 	.word	0x00000000


	//----- nvinfo : EIATTR_MIN_STACK_SIZE
	.align		4
.L_5:
        /*0024*/ 	.byte	0x04, 0x12
        /*0026*/ 	.short	(.L_7 - .L_6)
	.align		4
.L_6:
        /*0028*/ 	.word	index@(triton_poi_fused_add_convolution_relu_4)
        /*002c*/ 	.word	0x00000000
.L_7:


//--------------------- .nv.info.triton_poi_fused_add_convolution_relu_4 --------------------------
	.section	.nv.info.triton_poi_fused_add_convolution_relu_4,"",@"SHT_CUDA_INFO"
	.sectionflags	@""
	.align	4


	//----- nvinfo : EIATTR_CUDA_API_VERSION
	.align		4
        /*0000*/ 	.byte	0x04, 0x37
        /*0002*/ 	.short	(.L_9 - .L_8)
.L_8:
        /*0004*/ 	.word	0x0000007c


	//----- nvinfo : EIATTR_KPARAM_INFO
	.align		4
.L_9:
        /*0008*/ 	.byte	0x04, 0x17
        /*000a*/ 	.short	(.L_11 - .L_10)
.L_10:
        /*000c*/ 	.word	0x00000000
        /*0010*/ 	.short	0x0003
        /*0012*/ 	.short	0x0018
        /*0014*/ 	.byte	0x00, 0xf0, 0x11, 0x00


	//----- nvinfo : EIATTR_KPARAM_INFO
	.align		4
.L_11:
        /*0018*/ 	.byte	0x04, 0x17
        /*001a*/ 	.short	(.L_13 - .L_12)
.L_12:
        /*001c*/ 	.word	0x00000000
        /*0020*/ 	.short	0x0002
        /*0022*/ 	.short	0x0010
        /*0024*/ 	.byte	0x00, 0xf4, 0x21, 0x00


	//----- nvinfo : EIATTR_KPARAM_INFO
	.align		4
.L_13:
        /*0028*/ 	.byte	0x04, 0x17
        /*002a*/ 	.short	(.L_15 - .L_14)
.L_14:
        /*002c*/ 	.word	0x00000000
        /*0030*/ 	.short	0x0001
        /*0032*/ 	.short	0x0008
        /*0034*/ 	.byte	0x00, 0xf4, 0x21, 0x00


	//----- nvinfo : EIATTR_KPARAM_INFO
	.align		4
.L_15:
        /*0038*/ 	.byte	0x04, 0x17
        /*003a*/ 	.short	(.L_17 - .L_16)
.L_16:
        /*003c*/ 	.word	0x00000000
        /*0040*/ 	.short	0x0000
        /*0042*/ 	.short	0x0000
        /*0044*/ 	.byte	0x00, 0xf4, 0x21, 0x00


	//----- nvinfo : EIATTR_SPARSE_MMA_MASK
	.align		4
.L_17:
        /*0048*/ 	.byte	0x03, 0x50
        /*004a*/ 	.short	0x0000


	//----- nvinfo : EIATTR_MAXREG_COUNT
	.align		4
        /*004c*/ 	.byte	0x03, 0x1b
        /*004e*/ 	.short	0x00ff


	//----- nvinfo : EIATTR_EXIT_INSTR_OFFSETS
	.align		4
        /*0050*/ 	.byte	0x04, 0x1c
        /*0052*/ 	.short	(.L_19 - .L_18)


	//   ....[0]....
.L_18:
        /*0054*/ 	.word	0x000003f0


	//----- nvinfo : EIATTR_REQNTID
	.align		4
.L_19:
        /*0058*/ 	.byte	0x04, 0x10
        /*005a*/ 	.short	(.L_21 - .L_20)
.L_20:
        /*005c*/ 	.word	0x00000080
        /*0060*/ 	.word	0x00000001
        /*0064*/ 	.word	0x00000001


	//----- nvinfo : EIATTR_CBANK_PARAM_SIZE
	.align		4
.L_21:
        /*0068*/ 	.byte	0x03, 0x19
        /*006a*/ 	.short	0x001c


	//----- nvinfo : EIATTR_PARAM_CBANK
	.align		4
        /*006c*/ 	.byte	0x04, 0x0a
        /*006e*/ 	.short	(.L_23 - .L_22)
	.align		4
.L_22:
        /*0070*/ 	.word	index@(.nv.constant0.triton_poi_fused_add_convolution_relu_4)
        /*0074*/ 	.short	0x0210
        /*0076*/ 	.short	0x001c


	//----- nvinfo : EIATTR_SW_WAR
	.align		4
.L_23:
        /*0078*/ 	.byte	0x04, 0x36
        /*007a*/ 	.short	(.L_25 - .L_24)
.L_24:
        /*007c*/ 	.word	0x00000008
.L_25:


//--------------------- .nv.callgraph             --------------------------
	.section	.nv.callgraph,"",@"SHT_CUDA_CALLGRAPH"
	.align	4
	.sectionentsize	8
	.align		4
        /*0000*/ 	.word	0x00000000
	.align		4
        /*0004*/ 	.word	0xffffffff
	.align		4
        /*0008*/ 	.word	0x00000000
	.align		4
        /*000c*/ 	.word	0xfffffffe
	.align		4
        /*0010*/ 	.word	0x00000000
	.align		4
        /*0014*/ 	.word	0xfffffffd
	.align		4
        /*0018*/ 	.word	0x00000000
	.align		4
        /*001c*/ 	.word	0xfffffffc


//--------------------- .text.triton_poi_fused_add_convolution_relu_4 --------------------------
	.section	.text.triton_poi_fused_add_convolution_relu_4,"ax",@progbits
	.align	128
        .global         triton_poi_fused_add_convolution_relu_4
        .type           triton_poi_fused_add_convolution_relu_4,@function
        .size           triton_poi_fused_add_convolution_relu_4,(.L_x_1 - triton_poi_fused_add_convolution_relu_4)
        .other          triton_poi_fused_add_convolution_relu_4,@"STO_CUDA_ENTRY STV_DEFAULT"
triton_poi_fused_add_convolution_relu_4:
.text.triton_poi_fused_add_convolution_relu_4:
[----:B------:R-:W-:Y:S01]  /*0000*/  LDC R1, c[0x0][0x28] ;  /* 0x00000a00ff017b82 */ /* 0x000fe20000000800 */
[----:B------:R-:W1:Y:S07]  /*0010*/  S2R R0, SR_TID.X ;  /* 0x0000000000007919 */ /* 0x000e6e0000002100 */
[----:B------:R-:W2:Y:S01]  /*0020*/  LDC.64 R16, c[0x0][0x218] ;  /* 0x00008600ff107b82 */ /* 0x000ea20000000a00 */
[----:B------:R-:W-:Y:S01]  /*0030*/  ULDC.64 UR4, c[0x0][0x208] ;  /* 0x0000820000047ab9 */ /* 0x000fe20000000a00 */
[----:B------:R-:W3:Y:S06]  /*0040*/  S2R R5, SR_CTAID.X ;  /* 0x0000000000057919 */ /* 0x000eec0000002500 */
[----:B------:R-:W4:Y:S08]  /*0050*/  LDC.64 R2, c[0x0][0x210] ;  /* 0x00008400ff027b82 */ /* 0x000f300000000a00 */
[----:B------:R-:W5:Y:S01]  /*0060*/  LDC.64 R28, c[0x0][0x220] ;  /* 0x00008800ff1c7b82 */ /* 0x000f620000000a00 */
[----:B-1----:R-:W-:-:S04]  /*0070*/  SHF.L.U32 R0, R0, 0x2, RZ ;  /* 0x0000000200007819 */ /* 0x002fc800000006ff */
[----:B------:R-:W-:-:S04]  /*0080*/  LOP3.LUT R0, R0, 0x1fc, RZ, 0xc0, !PT ;  /* 0x000001fc00007812 */ /* 0x000fc800078ec0ff */
[----:B---3--:R-:W-:-:S04]  /*0090*/  LEA R5, R5, R0, 0xa ;  /* 0x0000000005057211 */ /* 0x008fc800078e50ff */
[----:B------:R-:W-:Y:S01]  /*00a0*/  IADD3 R0, R5, 0x200, RZ ;  /* 0x0000020005007810 */ /* 0x000fe20007ffe0ff */
[----:B------:R-:W-:-:S04]  /*00b0*/  IMAD.HI R4, R5, 0x2aaaaaab, RZ ;  /* 0x2aaaaaab05047827 */ /* 0x000fc800078e02ff */
[----:B------:R-:W-:Y:S01]  /*00c0*/  IMAD.HI R6, R0, 0x2aaaaaab, RZ ;  /* 0x2aaaaaab00067827 */ /* 0x000fe200078e02ff */
[----:B------:R-:W-:-:S03]  /*00d0*/  SHF.R.U32.HI R7, RZ, 0x1f, R4 ;  /* 0x0000001fff077819 */ /* 0x000fc60000011604 */
[C---:B----4-:R-:W-:Y:S01]  /*00e0*/  IMAD.WIDE R2, R5.reuse, 0x4, R2 ;  /* 0x0000000405027825 */ /* 0x050fe200078e0202 */
[----:B------:R-:W-:Y:S02]  /*00f0*/  LEA.HI R4, R4, R7, RZ, 0x1e ;  /* 0x0000000704047211 */ /* 0x000fe400078ff0ff */
[----:B------:R-:W-:Y:S01]  /*0100*/  SHF.R.U32.HI R7, RZ, 0x1f, R6 ;  /* 0x0000001fff077819 */ /* 0x000fe20000011606 */
[----:B-----5:R-:W-:-:S03]  /*0110*/  IMAD.WIDE R28, R5, 0x4, R28 ;  /* 0x00000004051c7825 */ /* 0x020fc600078e021c */
[----:B------:R-:W-:Y:S01]  /*0120*/  LEA.HI R13, R6, R7, RZ, 0x1e ;  /* 0x00000007060d7211 */ /* 0x000fe200078ff0ff */
[----:B------:R-:W-:Y:S01]  /*0130*/  IMAD R9, R4, -0x18, R5 ;  /* 0xffffffe804097824 */ /* 0x000fe200078e0205 */
[----:B------:R-:W3:Y:S03]  /*0140*/  LDG.E.128 R24, desc[UR4][R28.64+0x800] ;  /* 0x000800041c187981 */ /* 0x000ee6000c1e1d00 */
[----:B--2---:R-:W-:Y:S01]  /*0150*/  IMAD.WIDE R8, R9, 0x4, R16 ;  /* 0x0000000409087825 */ /* 0x004fe200078e0210 */
[----:B------:R-:W2:Y:S03]  /*0160*/  LDG.E.128 R4, desc[UR4][R2.64] ;  /* 0x0000000402047981 */ /* 0x000ea6000c1e1d00 */
[----:B------:R-:W-:Y:S02]  /*0170*/  IMAD R21, R13, -0x18, R0 ;  /* 0xffffffe80d157824 */ /* 0x000fe400078e0200 */
[----:B------:R-:W2:Y:S02]  /*0180*/  LDG.E.EL.128 R8, desc[UR4][R8.64] ;  /* 0x0000000408087981 */ /* 0x000ea4000c2e1d00 */
[----:B------:R-:W-:-:S02]  /*0190*/  IMAD.WIDE R20, R21, 0x4, R16 ;  /* 0x0000000415147825 */ /* 0x000fc400078e0210 */
[----:B------:R-:W4:Y:S04]  /*01a0*/  LDG.E.128 R12, desc[UR4][R28.64] ;  /* 0x000000041c0c7981 */ /* 0x000f28000c1e1d00 */
[----:B------:R-:W5:Y:S04]  /*01b0*/  LDG.E.128 R16, desc[UR4][R2.64+0x800] ;  /* 0x0008000402107981 */ /* 0x000f68000c1e1d00 */
[----:B------:R-:W5:Y:S01]  /*01c0*/  LDG.E.EL.128 R20, desc[UR4][R20.64] ;  /* 0x0000000414147981 */ /* 0x000f62000c2e1d00 */
[----:B--2---:R-:W-:Y:S01]  /*01d0*/  FADD R4, R4, R8 ;  /* 0x0000000804047221 */ /* 0x004fe20000000000 */
[----:B------:R-:W-:Y:S01]  /*01e0*/  FADD R0, R7, R11 ;  /* 0x0000000b07007221 */ /* 0x000fe20000000000 */
[----:B------:R-:W-:Y:S01]  /*01f0*/  FADD R7, R6, R10 ;  /* 0x0000000a06077221 */ /* 0x000fe20000000000 */
[----:B------:R-:W-:-:S02]  /*0200*/  FADD R5, R5, R9 ;  /* 0x0000000905057221 */ /* 0x000fc40000000000 */
[----:B----4-:R-:W-:Y:S01]  /*0210*/  FSETP.GEU.AND P6, PT, R4, -R12, PT ;  /* 0x8000000c0400720b */ /* 0x010fe20003fce000 */
[----:B------:R-:W-:Y:S01]  /*0220*/  FADD R4, R12, R4 ;  /* 0x000000040c047221 */ /* 0x000fe20000000000 */
[----:B------:R-:W-:Y:S01]  /*0230*/  FSETP.GEU.AND P2, PT, R0, -R15, PT ;  /* 0x8000000f0000720b */ /* 0x000fe20003f4e000 */
[----:B------:R-:W-:Y:S01]  /*0240*/  FADD R6, R14, R7 ;  /* 0x000000070e067221 */ /* 0x000fe20000000000 */
[----:B------:R-:W-:Y:S01]  /*0250*/  FSETP.GEU.AND P1, PT, R7, -R14, PT ;  /* 0x8000000e0700720b */ /* 0x000fe20003f2e000 */
[----:B------:R-:W-:Y:S01]  /*0260*/  FADD R15, R15, R0 ;  /* 0x000000000f0f7221 */ /* 0x000fe20000000000 */
[----:B-----5:R-:W-:Y:S01]  /*0270*/  FADD R9, R16, R20 ;  /* 0x0000001410097221 */ /* 0x020fe20000000000 */
[----:B------:R-:W-:Y:S01]  /*0280*/  FADD R8, R17, R21 ;  /* 0x0000001511087221 */ /* 0x000fe20000000000 */
[----:B------:R-:W-:Y:S01]  /*0290*/  FADD R0, R19, R23 ;  /* 0x0000001713007221 */ /* 0x000fe20000000000 */
[----:B------:R-:W-:Y:S01]  /*02a0*/  FADD R7, R18, R22 ;  /* 0x0000001612077221 */ /* 0x000fe20000000000 */
[----:B------:R-:W-:-:S02]  /*02b0*/  SEL R4, R4, RZ, P6 ;  /* 0x000000ff04047207 */ /* 0x000fc40003000000 */
[----:B------:R-:W-:Y:S01]  /*02c0*/  FSETP.GEU.AND P0, PT, R5, -R13, PT ;  /* 0x8000000d0500720b */ /* 0x000fe20003f0e000 */
[----:B------:R-:W-:Y:S01]  /*02d0*/  FADD R5, R13, R5 ;  /* 0x000000050d057221 */ /* 0x000fe20000000000 */
[----:B---3--:R-:W-:Y:S01]  /*02e0*/  FSETP.GEU.AND P3, PT, R9, -R24, PT ;  /* 0x800000180900720b */ /* 0x008fe20003f6e000 */
[----:B------:R-:W-:Y:S01]  /*02f0*/  FADD R9, R24, R9 ;  /* 0x0000000918097221 */ /* 0x000fe20000000000 */
[----:B------:R-:W-:Y:S01]  /*0300*/  FSETP.GEU.AND P4, PT, R8, -R25, PT ;  /* 0x800000190800720b */ /* 0x000fe20003f8e000 */
[----:B------:R-:W-:Y:S01]  /*0310*/  FADD R8, R25, R8 ;  /* 0x0000000819087221 */ /* 0x000fe20000000000 */
[----:B------:R-:W-:Y:S01]  /*0320*/  FSETP.GEU.AND P5, PT, R7, -R26, PT ;  /* 0x8000001a0700720b */ /* 0x000fe20003fae000 */
[----:B------:R-:W-:Y:S01]  /*0330*/  FADD R26, R26, R7 ;  /* 0x000000071a1a7221 */ /* 0x000fe20000000000 */
[----:B------:R-:W-:Y:S01]  /*0340*/  FSETP.GEU.AND P6, PT, R0, -R27, PT ;  /* 0x8000001b0000720b */ /* 0x000fe20003fce000 */
[----:B------:R-:W-:Y:S01]  /*0350*/  FADD R0, R27, R0 ;  /* 0x000000001b007221 */ /* 0x000fe20000000000 */
[----:B------:R-:W-:-:S02]  /*0360*/  SEL R5, R5, RZ, P0 ;  /* 0x000000ff05057207 */ /* 0x000fc40000000000 */
[----:B------:R-:W-:Y:S02]  /*0370*/  SEL R6, R6, RZ, P1 ;  /* 0x000000ff06067207 */ /* 0x000fe40000800000 */
[----:B------:R-:W-:Y:S02]  /*0380*/  SEL R7, R15, RZ, P2 ;  /* 0x000000ff0f077207 */ /* 0x000fe40001000000 */
[----:B------:R-:W-:Y:S02]  /*0390*/  SEL R24, R9, RZ, P3 ;  /* 0x000000ff09187207 */ /* 0x000fe40001800000 */
[----:B------:R-:W-:Y:S02]  /*03a0*/  SEL R25, R8, RZ, P4 ;  /* 0x000000ff08197207 */ /* 0x000fe40002000000 */
[----:B------:R-:W-:Y:S02]  /*03b0*/  SEL R26, R26, RZ, P5 ;  /* 0x000000ff1a1a7207 */ /* 0x000fe40002800000 */
[----:B------:R-:W-:Y:S01]  /*03c0*/  SEL R27, R0, RZ, P6 ;  /* 0x000000ff001b7207 */ /* 0x000fe20003000000 */
[----:B------:R-:W-:Y:S04]  /*03d0*/  STG.E.128 desc[UR4][R2.64], R4 ;  /* 0x0000000402007986 */ /* 0x000fe8000c101d04 */
[----:B------:R-:W-:Y:S01]  /*03e0*/  STG.E.128 desc[UR4][R2.64+0x800], R24 ;  /* 0x0008001802007986 */ /* 0x000fe2000c101d04 */
[----:B------:R-:W-:Y:S05]  /*03f0*/  EXIT ;  /* 0x000000000000794d */ /* 0x000fea0003800000 */
.L_x_0:
[----:B------:R-:W-:-:S00]  /*0400*/  BRA `(.L_x_0) ;  /* 0xfffffffc00fc7947 */ /* 0x000fc0000383ffff */
[----:B------:R-:W-:-:S00]  /*0410*/  NOP ;  /* 0x0000000000007918 */ /* 0x000fc00000000000 */
        /* <DEDUP_REMOVED lines=14> */
.L_x_1:


//--------------------- .nv.constant0.triton_poi_fused_add_convolution_relu_4 --------------------------
	.section	.nv.constant0.triton_poi_fused_add_convolution_relu_4,"a",@progbits
	.sectionflags	@""
	.align	4
.nv.constant0.triton_poi_fused_add_convolution_relu_4:
	.zero		556
